//
// Generated by NVIDIA NVVM Compiler
//
// Compiler Build ID: CL-36424714
// Cuda compilation tools, release 13.0, V13.0.88
// Based on NVVM 20.0.0
//

.version 9.0
.target sm_100
.address_size 64

	// .globl	_Z25perform_operations_globalPjS_15OUTPUT_ARRAYS_T

.visible .entry _Z25perform_operations_globalPjS_15OUTPUT_ARRAYS_T(
	.param .u64 .ptr .align 1 _Z25perform_operations_globalPjS_15OUTPUT_ARRAYS_T_param_0,
	.param .u64 .ptr .align 1 _Z25perform_operations_globalPjS_15OUTPUT_ARRAYS_T_param_1,
	.param .align 8 .b8 _Z25perform_operations_globalPjS_15OUTPUT_ARRAYS_T_param_2[40]
)
{
	.reg .b32 	%r<17>;
	.reg .b64 	%rd<20>;

	ld.param.u64 	%rd1, [_Z25perform_operations_globalPjS_15OUTPUT_ARRAYS_T_param_2+32];
	ld.param.u64 	%rd2, [_Z25perform_operations_globalPjS_15OUTPUT_ARRAYS_T_param_2+24];
	ld.param.u64 	%rd3, [_Z25perform_operations_globalPjS_15OUTPUT_ARRAYS_T_param_2+16];
	ld.param.u64 	%rd4, [_Z25perform_operations_globalPjS_15OUTPUT_ARRAYS_T_param_2+8];
	ld.param.u64 	%rd5, [_Z25perform_operations_globalPjS_15OUTPUT_ARRAYS_T_param_0];
	ld.param.u64 	%rd6, [_Z25perform_operations_globalPjS_15OUTPUT_ARRAYS_T_param_1];
	cvta.to.global.u64 	%rd7, %rd6;
	cvta.to.global.u64 	%rd8, %rd5;
	cvta.to.global.u64 	%rd9, %rd4;
	cvta.to.global.u64 	%rd10, %rd3;
	cvta.to.global.u64 	%rd11, %rd2;
	cvta.to.global.u64 	%rd12, %rd1;
	mov.u32 	%r1, %ctaid.x;
	mov.u32 	%r2, %ntid.x;
	mov.u32 	%r3, %tid.x;
	mad.lo.s32 	%r4, %r1, %r2, %r3;
	mul.wide.u32 	%rd13, %r4, 4;
	add.s64 	%rd14, %rd8, %rd13;
	ld.global.u32 	%r5, [%rd14];
	add.s64 	%rd15, %rd7, %rd13;
	ld.global.u32 	%r6, [%rd15];
	add.s32 	%r7, %r6, %r5;
	add.s64 	%rd16, %rd9, %rd13;
	st.global.u32 	[%rd16], %r7;
	ld.global.u32 	%r8, [%rd14];
	ld.global.u32 	%r9, [%rd15];
	sub.s32 	%r10, %r8, %r9;
	add.s64 	%rd17, %rd10, %rd13;
	st.global.u32 	[%rd17], %r10;
	ld.global.u32 	%r11, [%rd14];
	ld.global.u32 	%r12, [%rd15];
	mul.lo.s32 	%r13, %r12, %r11;
	add.s64 	%rd18, %rd11, %rd13;
	st.global.u32 	[%rd18], %r13;
	ld.global.u32 	%r14, [%rd14];
	ld.global.u32 	%r15, [%rd15];
	rem.u32 	%r16, %r14, %r15;
	add.s64 	%rd19, %rd12, %rd13;
	st.global.u32 	[%rd19], %r16;
	ret;

}
	// .globl	_Z27perform_operations_registerPjS_15OUTPUT_ARRAYS_T
.visible .entry _Z27perform_operations_registerPjS_15OUTPUT_ARRAYS_T(
	.param .u64 .ptr .align 1 _Z27perform_operations_registerPjS_15OUTPUT_ARRAYS_T_param_0,
	.param .u64 .ptr .align 1 _Z27perform_operations_registerPjS_15OUTPUT_ARRAYS_T_param_1,
	.param .align 8 .b8 _Z27perform_operations_registerPjS_15OUTPUT_ARRAYS_T_param_2[40]
)
{
	.reg .b32 	%r<11>;
	.reg .b64 	%rd<20>;

	ld.param.u64 	%rd1, [_Z27perform_operations_registerPjS_15OUTPUT_ARRAYS_T_param_2+32];
	ld.param.u64 	%rd2, [_Z27perform_operations_registerPjS_15OUTPUT_ARRAYS_T_param_2+24];
	ld.param.u64 	%rd3, [_Z27perform_operations_registerPjS_15OUTPUT_ARRAYS_T_param_2+16];
	ld.param.u64 	%rd4, [_Z27perform_operations_registerPjS_15OUTPUT_ARRAYS_T_param_2+8];
	ld.param.u64 	%rd5, [_Z27perform_operations_registerPjS_15OUTPUT_ARRAYS_T_param_0];
	ld.param.u64 	%rd6, [_Z27perform_operations_registerPjS_15OUTPUT_ARRAYS_T_param_1];
	cvta.to.global.u64 	%rd7, %rd6;
	cvta.to.global.u64 	%rd8, %rd5;
	cvta.to.global.u64 	%rd9, %rd4;
	cvta.to.global.u64 	%rd10, %rd3;
	cvta.to.global.u64 	%rd11, %rd2;
	cvta.to.global.u64 	%rd12, %rd1;
	mov.u32 	%r1, %ctaid.x;
	mov.u32 	%r2, %ntid.x;
	mov.u32 	%r3, %tid.x;
	mad.lo.s32 	%r4, %r1, %r2, %r3;
	mul.wide.u32 	%rd13, %r4, 4;
	add.s64 	%rd14, %rd8, %rd13;
	ld.global.u32 	%r5, [%rd14];
	add.s64 	%rd15, %rd7, %rd13;
	ld.global.u32 	%r6, [%rd15];
	add.s32 	%r7, %r6, %r5;
	add.s64 	%rd16, %rd9, %rd13;
	st.global.u32 	[%rd16], %r7;
	sub.s32 	%r8, %r5, %r6;
	add.s64 	%rd17, %rd10, %rd13;
	st.global.u32 	[%rd17], %r8;
	mul.lo.s32 	%r9, %r6, %r5;
	add.s64 	%rd18, %rd11, %rd13;
	st.global.u32 	[%rd18], %r9;
	rem.u32 	%r10, %r5, %r6;
	add.s64 	%rd19, %rd12, %rd13;
	st.global.u32 	[%rd19], %r10;
	ret;

}


// ===== COMPILED SASS (sm_100) =====

	.target	sm_100

	.elftype	@"ET_EXEC"


//--------------------- .note.nv.tkinfo           --------------------------
	.section	.note.nv.tkinfo,"",@"SHT_NOTE"
	.sectionflags	@"SHF_NOTE_NV_TKINFO"
	.tkinfo
        /*0018*/ 	.word	0x00000002
        /*0030*/ 	.string	""
        /*0030*/ 	.string	"ptxas"
        /*0030*/ 	.string	"Cuda compilation tools, release 13.0, V13.0.88"
        /*0030*/ 	.string	"Build cuda_13.0.r13.0/compiler.36424714_0"
        /*0030*/ 	.string	"-arch sm_100 -m 64 "



//--------------------- .note.nv.cuinfo           --------------------------
	.section	.note.nv.cuinfo,"",@"SHT_NOTE"
	.sectionflags	@"SHF_NOTE_NV_CUINFO"
        /*0018*/ 	.short	0x0002
        /*001a*/ 	.short	0x0064
        /*001c*/ 	.short	0x0082
	.zero		2


//--------------------- .nv.info                  --------------------------
	.section	.nv.info,"",@"SHT_CUDA_INFO"
	.align	4


	//----- nvinfo : EIATTR_REGCOUNT
	.align		4
        /*0000*/ 	.byte	0x04, 0x2f
        /*0002*/ 	.short	(.L_1 - .L_0)
	.align		4
.L_0:
        /*0004*/ 	.word	index@(_Z25perform_operations_globalPjS_15OUTPUT_ARRAYS_T)
        /*0008*/ 	.word	0x00000014


	//----- nvinfo : EIATTR_FRAME_SIZE
	.align		4
.L_1:
        /*000c*/ 	.byte	0x04, 0x11
        /*000e*/ 	.short	(.L_3 - .L_2)
	.align		4
.L_2:
        /*0010*/ 	.word	index@(_Z25perform_operations_globalPjS_15OUTPUT_ARRAYS_T)
        /*0014*/ 	.word	0x00000000


	//----- nvinfo : EIATTR_REGCOUNT
	.align		4
.L_3:
        /*0018*/ 	.byte	0x04, 0x2f
        /*001a*/ 	.short	(.L_5 - .L_4)
	.align		4
.L_4:
        /*001c*/ 	.word	index@(_Z27perform_operations_registerPjS_15OUTPUT_ARRAYS_T)
        /*0020*/ 	.word	0x00000016


	//----- nvinfo : EIATTR_FRAME_SIZE
	.align		4
.L_5:
        /*0024*/ 	.byte	0x04, 0x11
        /*0026*/ 	.short	(.L_7 - .L_6)
	.align		4
.L_6:
        /*0028*/ 	.word	index@(_Z27perform_operations_registerPjS_15OUTPUT_ARRAYS_T)
        /*002c*/ 	.word	0x00000000


	//----- nvinfo : EIATTR_MIN_STACK_SIZE
	.align		4
.L_7:
        /*0030*/ 	.byte	0x04, 0x12
        /*0032*/ 	.short	(.L_9 - .L_8)
	.align		4
.L_8:
        /*0034*/ 	.word	index@(_Z27perform_operations_registerPjS_15OUTPUT_ARRAYS_T)
        /*0038*/ 	.word	0x00000000


	//----- nvinfo : EIATTR_MIN_STACK_SIZE
	.align		4
.L_9:
        /*003c*/ 	.byte	0x04, 0x12
        /*003e*/ 	.short	(.L_11 - .L_10)
	.align		4
.L_10:
        /*0040*/ 	.word	index@(_Z25perform_operations_globalPjS_15OUTPUT_ARRAYS_T)
        /*0044*/ 	.word	0x00000000
.L_11:


//--------------------- .nv.compat                --------------------------
	.section	.nv.compat,"",@"SHT_CUDA_COMPAT_INFO"
	.align	4
        /*0000*/ 	.byte	0x02, 0x09, 0x00, 0x00, 0x02, 0x02, 0x01, 0x00, 0x02, 0x05, 0x05, 0x00, 0x03, 0x07, 0x01, 0x01
        /*0010*/ 	.byte	0x02, 0x03, 0x00, 0x00, 0x02, 0x06, 0x01, 0x00, 0x04, 0x0b, 0x08, 0x00, 0x09, 0x00, 0x00, 0x00
        /*0020*/ 	.byte	0x00, 0x00, 0x00, 0x00


//--------------------- .nv.info._Z27perform_operations_registerPjS_15OUTPUT_ARRAYS_T --------------------------
	.section	.nv.info._Z27perform_operations_registerPjS_15OUTPUT_ARRAYS_T,"",@"SHT_CUDA_INFO"
	.sectionflags	@""
	.align	4


	//----- nvinfo : EIATTR_CUDA_API_VERSION
	.align		4
        /*0000*/ 	.byte	0x04, 0x37
        /*0002*/ 	.short	(.L_13 - .L_12)
.L_12:
        /*0004*/ 	.word	0x00000082


	//----- nvinfo : EIATTR_KPARAM_INFO
	.align		4
.L_13:
        /*0008*/ 	.byte	0x04, 0x17
        /*000a*/ 	.short	(.L_15 - .L_14)
.L_14:
        /*000c*/ 	.word	0x00000000
        /*0010*/ 	.short	0x0002
        /*0012*/ 	.short	0x0010
        /*0014*/ 	.byte	0x00, 0xf0, 0xa1, 0x00


	//----- nvinfo : EIATTR_KPARAM_INFO
	.align		4
.L_15:
        /*0018*/ 	.byte	0x04, 0x17
        /*001a*/ 	.short	(.L_17 - .L_16)
.L_16:
        /*001c*/ 	.word	0x00000000
        /*0020*/ 	.short	0x0001
        /*0022*/ 	.short	0x0008
        /*0024*/ 	.byte	0x00, 0xf5, 0x21, 0x00


	//----- nvinfo : EIATTR_KPARAM_INFO
	.align		4
.L_17:
        /*0028*/ 	.byte	0x04, 0x17
        /*002a*/ 	.short	(.L_19 - .L_18)
.L_18:
        /*002c*/ 	.word	0x00000000
        /*0030*/ 	.short	0x0000
        /*0032*/ 	.short	0x0000
        /*0034*/ 	.byte	0x00, 0xf5, 0x21, 0x00


	//----- nvinfo : EIATTR_SPARSE_MMA_MASK
	.align		4
.L_19:
        /*0038*/ 	.byte	0x03, 0x50
        /*003a*/ 	.short	0x0000


	//----- nvinfo : EIATTR_MAXREG_COUNT
	.align		4
        /*003c*/ 	.byte	0x03, 0x1b
        /*003e*/ 	.short	0x00ff


	//----- nvinfo : EIATTR_MERCURY_ISA_VERSION
	.align		4
        /*0040*/ 	.byte	0x03, 0x5f
        /*0042*/ 	.short	0x0101


	//----- nvinfo : EIATTR_VRC_CTA_INIT_COUNT
	.align		4
        /*0044*/ 	.byte	0x02, 0x4a
	.zero		1
	.zero		1


	//----- nvinfo : EIATTR_EXIT_INSTR_OFFSETS
	.align		4
        /*0048*/ 	.byte	0x04, 0x1c
        /*004a*/ 	.short	(.L_21 - .L_20)


	//   ....[0]....
.L_20:
        /*004c*/ 	.word	0x000002c0


	//----- nvinfo : EIATTR_CBANK_PARAM_SIZE
	.align		4
.L_21:
        /*0050*/ 	.byte	0x03, 0x19
        /*0052*/ 	.short	0x0038


	//----- nvinfo : EIATTR_PARAM_CBANK
	.align		4
        /*0054*/ 	.byte	0x04, 0x0a
        /*0056*/ 	.short	(.L_23 - .L_22)
	.align		4
.L_22:
        /*0058*/ 	.word	index@(.nv.constant0._Z27perform_operations_registerPjS_15OUTPUT_ARRAYS_T)
        /*005c*/ 	.short	0x0380
        /*005e*/ 	.short	0x0038


	//----- nvinfo : EIATTR_SW_WAR
	.align		4
.L_23:
        /*0060*/ 	.byte	0x04, 0x36
        /*0062*/ 	.short	(.L_25 - .L_24)
.L_24:
        /*0064*/ 	.word	0x00000008
.L_25:


//--------------------- .nv.info._Z25perform_operations_globalPjS_15OUTPUT_ARRAYS_T --------------------------
	.section	.nv.info._Z25perform_operations_globalPjS_15OUTPUT_ARRAYS_T,"",@"SHT_CUDA_INFO"
	.sectionflags	@""
	.align	4


	//----- nvinfo : EIATTR_CUDA_API_VERSION
	.align		4
        /*0000*/ 	.byte	0x04, 0x37
        /*0002*/ 	.short	(.L_27 - .L_26)
.L_26:
        /*0004*/ 	.word	0x00000082


	//----- nvinfo : EIATTR_KPARAM_INFO
	.align		4
.L_27:
        /*0008*/ 	.byte	0x04, 0x17
        /*000a*/ 	.short	(.L_29 - .L_28)
.L_28:
        /*000c*/ 	.word	0x00000000
        /*0010*/ 	.short	0x0002
        /*0012*/ 	.short	0x0010
        /*0014*/ 	.byte	0x00, 0xf0, 0xa1, 0x00


	//----- nvinfo : EIATTR_KPARAM_INFO
	.align		4
.L_29:
        /*0018*/ 	.byte	0x04, 0x17
        /*001a*/ 	.short	(.L_31 - .L_30)
.L_30:
        /*001c*/ 	.word	0x00000000
        /*0020*/ 	.short	0x0001
        /*0022*/ 	.short	0x0008
        /*0024*/ 	.byte	0x00, 0xf5, 0x21, 0x00


	//----- nvinfo : EIATTR_KPARAM_INFO
	.align		4
.L_31:
        /*0028*/ 	.byte	0x04, 0x17
        /*002a*/ 	.short	(.L_33 - .L_32)
.L_32:
        /*002c*/ 	.word	0x00000000
        /*0030*/ 	.short	0x0000
        /*0032*/ 	.short	0x0000
        /*0034*/ 	.byte	0x00, 0xf5, 0x21, 0x00


	//----- nvinfo : EIATTR_SPARSE_MMA_MASK
	.align		4
.L_33:
        /*0038*/ 	.byte	0x03, 0x50
        /*003a*/ 	.short	0x0000


	//----- nvinfo : EIATTR_MAXREG_COUNT
	.align		4
        /*003c*/ 	.byte	0x03, 0x1b
        /*003e*/ 	.short	0x00ff


	//----- nvinfo : EIATTR_MERCURY_ISA_VERSION
	.align		4
        /*0040*/ 	.byte	0x03, 0x5f
        /*0042*/ 	.short	0x0101


	//----- nvinfo : EIATTR_VRC_CTA_INIT_COUNT
	.align		4
        /*0044*/ 	.byte	0x02, 0x4a
	.zero		1
	.zero		1


	//----- nvinfo : EIATTR_EXIT_INSTR_OFFSETS
	.align		4
        /*0048*/ 	.byte	0x04, 0x1c
        /*004a*/ 	.short	(.L_35 - .L_34)


	//   ....[0]....
.L_34:
        /*004c*/ 	.word	0x00000320


	//----- nvinfo : EIATTR_CBANK_PARAM_SIZE
	.align		4
.L_35:
        /*0050*/ 	.byte	0x03, 0x19
        /*0052*/ 	.short	0x0038


	//----- nvinfo : EIATTR_PARAM_CBANK
	.align		4
        /*0054*/ 	.byte	0x04, 0x0a
        /*0056*/ 	.short	(.L_37 - .L_36)
	.align		4
.L_36:
        /*0058*/ 	.word	index@(.nv.constant0._Z25perform_operations_globalPjS_15OUTPUT_ARRAYS_T)
        /*005c*/ 	.short	0x0380
        /*005e*/ 	.short	0x0038


	//----- nvinfo : EIATTR_SW_WAR
	.align		4
.L_37:
        /*0060*/ 	.byte	0x04, 0x36
        /*0062*/ 	.short	(.L_39 - .L_38)
.L_38:
        /*0064*/ 	.word	0x00000008
.L_39:


//--------------------- .nv.callgraph             --------------------------
	.section	.nv.callgraph,"",@"SHT_CUDA_CALLGRAPH"
	.align	4
	.sectionentsize	8
	.align		4
        /*0000*/ 	.word	0x00000000
	.align		4
        /*0004*/ 	.word	0xffffffff
	.align		4
        /*0008*/ 	.word	0x00000000
	.align		4
        /*000c*/ 	.word	0xfffffffe
	.align		4
        /*0010*/ 	.word	0x00000000
	.align		4
        /*0014*/ 	.word	0xfffffffd
	.align		4
        /*0018*/ 	.word	0x00000000
	.align		4
        /*001c*/ 	.word	0xfffffffc


//--------------------- .text._Z27perform_operations_registerPjS_15OUTPUT_ARRAYS_T --------------------------
	.section	.text._Z27perform_operations_registerPjS_15OUTPUT_ARRAYS_T,"ax",@progbits
	.align	128
        .global         _Z27perform_operations_registerPjS_15OUTPUT_ARRAYS_T
        .type           _Z27perform_operations_registerPjS_15OUTPUT_ARRAYS_T,@function
        .size           _Z27perform_operations_registerPjS_15OUTPUT_ARRAYS_T,(.L_x_2 - _Z27perform_operations_registerPjS_15OUTPUT_ARRAYS_T)
        .other          _Z27perform_operations_registerPjS_15OUTPUT_ARRAYS_T,@"STO_CUDA_ENTRY STV_DEFAULT"
_Z27perform_operations_registerPjS_15OUTPUT_ARRAYS_T:
.text._Z27perform_operations_registerPjS_15OUTPUT_ARRAYS_T:
[----:B------:R-:W-:Y:S01]  /*0000*/  LDC R1, c[0x0][0x37c] ;  /* 0x0000df00ff017b82 */ /* 0x000fe20000000800 */
[----:B------:R-:W0:Y:S07]  /*0010*/  S2R R5, SR_TID.X ;  /* 0x0000000000057919 */ /* 0x000e2e0000002100 */
[----:B------:R-:W0:Y:S01]  /*0020*/  S2UR UR6, SR_CTAID.X ;  /* 0x00000000000679c3 */ /* 0x000e220000002500 */
[----:B------:R-:W1:Y:S07]  /*0030*/  LDCU.64 UR4, c[0x0][0x358] ;  /* 0x00006b00ff0477ac */ /* 0x000e6e0008000a00 */
[----:B------:R-:W0:Y:S08]  /*0040*/  LDC R0, c[0x0][0x360] ;  /* 0x0000d800ff007b82 */ /* 0x000e300000000800 */
[----:B------:R-:W2:Y:S01]  /*0050*/  LDC.64 R2, c[0x0][0x388] ;  /* 0x0000e200ff027b82 */ /* 0x000ea20000000a00 */
[----:B0-----:R-:W-:-:S07]  /*0060*/  IMAD R0, R0, UR6, R5 ;  /* 0x0000000600007c24 */ /* 0x001fce000f8e0205 */
[----:B------:R-:W0:Y:S01]  /*0070*/  LDC.64 R4, c[0x0][0x380] ;  /* 0x0000e000ff047b82 */ /* 0x000e220000000a00 */
[----:B--2---:R-:W-:-:S06]  /*0080*/  IMAD.WIDE.U32 R2, R0, 0x4, R2 ;  /* 0x0000000400027825 */ /* 0x004fcc00078e0002 */
[----:B-1----:R-:W2:Y:S01]  /*0090*/  LDG.E R2, desc[UR4][R2.64] ;  /* 0x0000000402027981 */ /* 0x002ea2000c1e1900 */
[----:B0-----:R-:W-:-:S05]  /*00a0*/  IMAD.WIDE.U32 R4, R0, 0x4, R4 ;  /* 0x0000000400047825 */ /* 0x001fca00078e0004 */
[----:B------:R0:W3:Y:S02]  /*00b0*/  LDG.E R13, desc[UR4][R4.64] ;  /* 0x00000004040d7981 */ /* 0x0000e4000c1e1900 */
[----:B0-----:R-:W0:Y:S01]  /*00c0*/  LDC.64 R4, c[0x0][0x398] ;  /* 0x0000e600ff047b82 */ /* 0x001e220000000a00 */
[----:B--2---:R-:W1:Y:S01]  /*00d0*/  I2F.U32.RP R8, R2 ;  /* 0x0000000200087306 */ /* 0x004e620000209000 */
[----:B------:R-:W-:Y:S02]  /*00e0*/  IADD3 R9, PT, PT, RZ, -R2, RZ ;  /* 0x80000002ff097210 */ /* 0x000fe40007ffe0ff */
[----:B------:R-:W-:-:S05]  /*00f0*/  ISETP.NE.U32.AND P1, PT, R2, RZ, PT ;  /* 0x000000ff0200720c */ /* 0x000fca0003f25070 */
[----:B-1----:R-:W1:Y:S01]  /*0100*/  MUFU.RCP R8, R8 ;  /* 0x0000000800087308 */ /* 0x002e620000001000 */
[CC--:B---3--:R-:W-:Y:S02]  /*0110*/  IADD3 R15, PT, PT, R13.reuse, R2.reuse, RZ ;  /* 0x000000020d0f7210 */ /* 0x0c8fe40007ffe0ff */
[----:B------:R-:W-:Y:S02]  /*0120*/  IADD3 R17, PT, PT, R13, -R2, RZ ;  /* 0x800000020d117210 */ /* 0x000fe40007ffe0ff */
[----:B-1----:R-:W-:-:S04]  /*0130*/  IADD3 R6, PT, PT, R8, 0xffffffe, RZ ;  /* 0x0ffffffe08067810 */ /* 0x002fc80007ffe0ff */
[----:B------:R1:W2:Y:S02]  /*0140*/  F2I.FTZ.U32.TRUNC.NTZ R7, R6 ;  /* 0x0000000600077305 */ /* 0x0002a4000021f000 */
[----:B-1----:R-:W-:Y:S02]  /*0150*/  HFMA2 R6, -RZ, RZ, 0, 0 ;  /* 0x00000000ff067431 */ /* 0x002fe400000001ff */
[----:B--2---:R-:W-:-:S04]  /*0160*/  IMAD R9, R9, R7, RZ ;  /* 0x0000000709097224 */ /* 0x004fc800078e02ff */
[----:B------:R-:W-:Y:S02]  /*0170*/  IMAD.HI.U32 R10, R7, R9, R6 ;  /* 0x00000009070a7227 */ /* 0x000fe400078e0006 */
[----:B------:R-:W1:Y:S04]  /*0180*/  LDC.64 R6, c[0x0][0x3a0] ;  /* 0x0000e800ff067b82 */ /* 0x000e680000000a00 */
[----:B------:R-:W-:-:S04]  /*0190*/  IMAD.HI.U32 R10, R10, R13, RZ ;  /* 0x0000000d0a0a7227 */ /* 0x000fc800078e00ff */
[----:B------:R-:W2:Y:S01]  /*01a0*/  LDC.64 R8, c[0x0][0x3a8] ;  /* 0x0000ea00ff087b82 */ /* 0x000ea20000000a00 */
[----:B------:R-:W-:-:S05]  /*01b0*/  IADD3 R10, PT, PT, -R10, RZ, RZ ;  /* 0x000000ff0a0a7210 */ /* 0x000fca0007ffe1ff */
[----:B------:R-:W-:Y:S02]  /*01c0*/  IMAD R19, R2, R10, R13 ;  /* 0x0000000a02137224 */ /* 0x000fe400078e020d */
[----:B------:R-:W3:Y:S01]  /*01d0*/  LDC.64 R10, c[0x0][0x3b0] ;  /* 0x0000ec00ff0a7b82 */ /* 0x000ee20000000a00 */
[-C--:B------:R-:W-:Y:S02]  /*01e0*/  IMAD R13, R13, R2.reuse, RZ ;  /* 0x000000020d0d7224 */ /* 0x080fe400078e02ff */
[----:B------:R-:W-:-:S13]  /*01f0*/  ISETP.GE.U32.AND P0, PT, R19, R2, PT ;  /* 0x000000021300720c */ /* 0x000fda0003f06070 */
[----:B------:R-:W-:-:S04]  /*0200*/  @P0 IADD3 R19, PT, PT, -R2, R19, RZ ;  /* 0x0000001302130210 */ /* 0x000fc80007ffe1ff */
[----:B------:R-:W-:-:S13]  /*0210*/  ISETP.GE.U32.AND P0, PT, R19, R2, PT ;  /* 0x000000021300720c */ /* 0x000fda0003f06070 */
[----:B------:R-:W-:Y:S02]  /*0220*/  @P0 IADD3 R19, PT, PT, -R2, R19, RZ ;  /* 0x0000001302130210 */ /* 0x000fe40007ffe1ff */
[----:B------:R-:W-:Y:S01]  /*0230*/  @!P1 LOP3.LUT R19, RZ, R2, RZ, 0x33, !PT ;  /* 0x00000002ff139212 */ /* 0x000fe200078e33ff */
[----:B0-----:R-:W-:-:S04]  /*0240*/  IMAD.WIDE.U32 R2, R0, 0x4, R4 ;  /* 0x0000000400027825 */ /* 0x001fc800078e0004 */
[C---:B-1----:R-:W-:Y:S01]  /*0250*/  IMAD.WIDE.U32 R4, R0.reuse, 0x4, R6 ;  /* 0x0000000400047825 */ /* 0x042fe200078e0006 */
[----:B------:R-:W-:Y:S03]  /*0260*/  STG.E desc[UR4][R2.64], R15 ;  /* 0x0000000f02007986 */ /* 0x000fe6000c101904 */
[C---:B--2---:R-:W-:Y:S01]  /*0270*/  IMAD.WIDE.U32 R6, R0.reuse, 0x4, R8 ;  /* 0x0000000400067825 */ /* 0x044fe200078e0008 */
[----:B------:R-:W-:Y:S03]  /*0280*/  STG.E desc[UR4][R4.64], R17 ;  /* 0x0000001104007986 */ /* 0x000fe6000c101904 */
[----:B---3--:R-:W-:Y:S01]  /*0290*/  IMAD.WIDE.U32 R8, R0, 0x4, R10 ;  /* 0x0000000400087825 */ /* 0x008fe200078e000a */
[----:B------:R-:W-:Y:S04]  /*02a0*/  STG.E desc[UR4][R6.64], R13 ;  /* 0x0000000d06007986 */ /* 0x000fe8000c101904 */
[----:B------:R-:W-:Y:S01]  /*02b0*/  STG.E desc[UR4][R8.64], R19 ;  /* 0x0000001308007986 */ /* 0x000fe2000c101904 */
[----:B------:R-:W-:Y:S05]  /*02c0*/  EXIT ;  /* 0x000000000000794d */ /* 0x000fea0003800000 */
.L_x_0:
[----:B------:R-:W-:-:S00]  /*02d0*/  BRA `(.L_x_0) ;  /* 0xfffffffc00fc7947 */ /* 0x000fc0000383ffff */
[----:B------:R-:W-:-:S00]  /*02e0*/  NOP ;  /* 0x0000000000007918 */ /* 0x000fc00000000000 */
        /* <DEDUP_REMOVED lines=9> */
.L_x_2:


//--------------------- .text._Z25perform_operations_globalPjS_15OUTPUT_ARRAYS_T --------------------------
	.section	.text._Z25perform_operations_globalPjS_15OUTPUT_ARRAYS_T,"ax",@progbits
	.align	128
        .global         _Z25perform_operations_globalPjS_15OUTPUT_ARRAYS_T
        .type           _Z25perform_operations_globalPjS_15OUTPUT_ARRAYS_T,@function
        .size           _Z25perform_operations_globalPjS_15OUTPUT_ARRAYS_T,(.L_x_3 - _Z25perform_operations_globalPjS_15OUTPUT_ARRAYS_T)
        .other          _Z25perform_operations_globalPjS_15OUTPUT_ARRAYS_T,@"STO_CUDA_ENTRY STV_DEFAULT"
_Z25perform_operations_globalPjS_15OUTPUT_ARRAYS_T:
.text._Z25perform_operations_globalPjS_15OUTPUT_ARRAYS_T:
[----:B------:R-:W-:Y:S01]  /*0000*/  LDC R1, c[0x0][0x37c] ;  /* 0x0000df00ff017b82 */ /* 0x000fe20000000800 */
[----:B------:R-:W0:Y:S07]  /*0010*/  S2R R7, SR_TID.X ;  /* 0x0000000000077919 */ /* 0x000e2e0000002100 */
[----:B------:R-:W0:Y:S01]  /*0020*/  S2UR UR6, SR_CTAID.X ;  /* 0x00000000000679c3 */ /* 0x000e220000002500 */
[----:B------:R-:W1:Y:S07]  /*0030*/  LDCU.64 UR4, c[0x0][0x358] ;  /* 0x00006b00ff0477ac */ /* 0x000e6e0008000a00 */
[----:B------:R-:W0:Y:S08]  /*0040*/  LDC R0, c[0x0][0x360] ;  /* 0x0000d800ff007b82 */ /* 0x000e300000000800 */
[----:B------:R-:W2:Y:S08]  /*0050*/  LDC.64 R2, c[0x0][0x380] ;  /* 0x0000e000ff027b82 */ /* 0x000eb00000000a00 */
[----:B------:R-:W3:Y:S01]  /*0060*/  LDC.64 R4, c[0x0][0x388] ;  /* 0x0000e200ff047b82 */ /* 0x000ee20000000a00 */
[----:B0-----:R-:W-:-:S07]  /*0070*/  IMAD R0, R0, UR6, R7 ;  /* 0x0000000600007c24 */ /* 0x001fce000f8e0207 */
[----:B------:R-:W0:Y:S01]  /*0080*/  LDC.64 R6, c[0x0][0x398] ;  /* 0x0000e600ff067b82 */ /* 0x000e220000000a00 */
[----:B--2---:R-:W-:-:S05]  /*0090*/  IMAD.WIDE.U32 R2, R0, 0x4, R2 ;  /* 0x0000000400027825 */ /* 0x004fca00078e0002 */
[----:B-1----:R-:W2:Y:S01]  /*00a0*/  LDG.E R8, desc[UR4][R2.64] ;  /* 0x0000000402087981 */ /* 0x002ea2000c1e1900 */
[----:B---3--:R-:W-:-:S05]  /*00b0*/  IMAD.WIDE.U32 R4, R0, 0x4, R4 ;  /* 0x0000000400047825 */ /* 0x008fca00078e0004 */
[----:B------:R-:W2:Y:S01]  /*00c0*/  LDG.E R9, desc[UR4][R4.64] ;  /* 0x0000000404097981 */ /* 0x000ea2000c1e1900 */
[----:B0-----:R-:W-:Y:S01]  /*00d0*/  IMAD.WIDE.U32 R6, R0, 0x4, R6 ;  /* 0x0000000400067825 */ /* 0x001fe200078e0006 */
[----:B--2---:R-:W-:Y:S02]  /*00e0*/  IADD3 R13, PT, PT, R8, R9, RZ ;  /* 0x00000009080d7210 */ /* 0x004fe40007ffe0ff */
[----:B------:R-:W0:Y:S03]  /*00f0*/  LDC.64 R8, c[0x0][0x3a0] ;  /* 0x0000e800ff087b82 */ /* 0x000e260000000a00 */
[----:B------:R1:W-:Y:S04]  /*0100*/  STG.E desc[UR4][R6.64], R13 ;  /* 0x0000000d06007986 */ /* 0x0003e8000c101904 */
[----:B------:R-:W2:Y:S04]  /*0110*/  LDG.E R10, desc[UR4][R2.64] ;  /* 0x00000004020a7981 */ /* 0x000ea8000c1e1900 */
[----:B------:R-:W2:Y:S01]  /*0120*/  LDG.E R11, desc[UR4][R4.64] ;  /* 0x00000004040b7981 */ /* 0x000ea2000c1e1900 */
[----:B0-----:R-:W-:Y:S01]  /*0130*/  IMAD.WIDE.U32 R8, R0, 0x4, R8 ;  /* 0x0000000400087825 */ /* 0x001fe200078e0008 */
[----:B--2---:R-:W-:-:S02]  /*0140*/  IADD3 R15, PT, PT, R10, -R11, RZ ;  /* 0x8000000b0a0f7210 */ /* 0x004fc40007ffe0ff */
[----:B------:R-:W0:Y:S03]  /*0150*/  LDC.64 R10, c[0x0][0x3a8] ;  /* 0x0000ea00ff0a7b82 */ /* 0x000e260000000a00 */
[----:B------:R2:W-:Y:S04]  /*0160*/  STG.E desc[UR4][R8.64], R15 ;  /* 0x0000000f08007986 */ /* 0x0005e8000c101904 */
[----:B------:R-:W3:Y:S04]  /*0170*/  LDG.E R12, desc[UR4][R2.64] ;  /* 0x00000004020c7981 */ /* 0x000ee8000c1e1900 */
[----:B------:R-:W3:Y:S01]  /*0180*/  LDG.E R17, desc[UR4][R4.64] ;  /* 0x0000000404117981 */ /* 0x000ee2000c1e1900 */
[----:B0-----:R-:W-:-:S04]  /*0190*/  IMAD.WIDE.U32 R10, R0, 0x4, R10 ;  /* 0x00000004000a7825 */ /* 0x001fc800078e000a */
[----:B---3--:R-:W-:-:S05]  /*01a0*/  IMAD R17, R12, R17, RZ ;  /* 0x000000110c117224 */ /* 0x008fca00078e02ff */
[----:B------:R-:W-:Y:S04]  /*01b0*/  STG.E desc[UR4][R10.64], R17 ;  /* 0x000000110a007986 */ /* 0x000fe8000c101904 */
[----:B-1----:R-:W3:Y:S04]  /*01c0*/  LDG.E R13, desc[UR4][R4.64] ;  /* 0x00000004040d7981 */ /* 0x002ee8000c1e1900 */
[----:B------:R0:W4:Y:S02]  /*01d0*/  LDG.E R12, desc[UR4][R2.64] ;  /* 0x00000004020c7981 */ /* 0x000124000c1e1900 */
[----:B0-----:R-:W0:Y:S02]  /*01e0*/  LDC.64 R2, c[0x0][0x3b0] ;  /* 0x0000ec00ff027b82 */ /* 0x001e240000000a00 */
[----:B0-----:R-:W-:Y:S01]  /*01f0*/  IMAD.WIDE.U32 R2, R0, 0x4, R2 ;  /* 0x0000000400027825 */ /* 0x001fe200078e0002 */
[----:B---3--:R-:W0:Y:S08]  /*0200*/  I2F.U32.RP R14, R13 ;  /* 0x0000000d000e7306 */ /* 0x008e300000209000 */
[----:B0-----:R-:W0:Y:S01]  /*0210*/  MUFU.RCP R14, R14 ;  /* 0x0000000e000e7308 */ /* 0x001e220000001000 */
[----:B--2---:R-:W-:-:S02]  /*0220*/  IADD3 R9, PT, PT, RZ, -R13, RZ ;  /* 0x8000000dff097210 */ /* 0x004fc40007ffe0ff */
[----:B0-----:R-:W-:-:S05]  /*0230*/  IADD3 R6, PT, PT, R14, 0xffffffe, RZ ;  /* 0x0ffffffe0e067810 */ /* 0x001fca0007ffe0ff */
[----:B------:R0:W1:Y:S02]  /*0240*/  F2I.FTZ.U32.TRUNC.NTZ R7, R6 ;  /* 0x0000000600077305 */ /* 0x000064000021f000 */
[----:B0-----:R-:W-:Y:S02]  /*0250*/  HFMA2 R6, -RZ, RZ, 0, 0 ;  /* 0x00000000ff067431 */ /* 0x001fe400000001ff */
[----:B-1----:R-:W-:-:S04]  /*0260*/  IMAD R9, R9, R7, RZ ;  /* 0x0000000709097224 */ /* 0x002fc800078e02ff */
[----:B------:R-:W-:-:S06]  /*0270*/  IMAD.HI.U32 R7, R7, R9, R6 ;  /* 0x0000000907077227 */ /* 0x000fcc00078e0006 */
[----:B----4-:R-:W-:-:S05]  /*0280*/  IMAD.HI.U32 R7, R7, R12, RZ ;  /* 0x0000000c07077227 */ /* 0x010fca00078e00ff */
[----:B------:R-:W-:-:S05]  /*0290*/  IADD3 R7, PT, PT, -R7, RZ, RZ ;  /* 0x000000ff07077210 */ /* 0x000fca0007ffe1ff */
[----:B------:R-:W-:-:S05]  /*02a0*/  IMAD R12, R13, R7, R12 ;  /* 0x000000070d0c7224 */ /* 0x000fca00078e020c */
[----:B------:R-:W-:Y:S02]  /*02b0*/  ISETP.GE.U32.AND P0, PT, R12, R13, PT ;  /* 0x0000000d0c00720c */ /* 0x000fe40003f06070 */
[----:B------:R-:W-:-:S11]  /*02c0*/  ISETP.NE.U32.AND P1, PT, R13, RZ, PT ;  /* 0x000000ff0d00720c */ /* 0x000fd60003f25070 */
[----:B------:R-:W-:-:S04]  /*02d0*/  @P0 IADD3 R12, PT, PT, -R13, R12, RZ ;  /* 0x0000000c0d0c0210 */ /* 0x000fc80007ffe1ff */
[----:B------:R-:W-:-:S13]  /*02e0*/  ISETP.GE.U32.AND P0, PT, R12, R13, PT ;  /* 0x0000000d0c00720c */ /* 0x000fda0003f06070 */
[----:B------:R-:W-:Y:S02]  /*02f0*/  @P0 IADD3 R12, PT, PT, -R13, R12, RZ ;  /* 0x0000000c0d0c0210 */ /* 0x000fe40007ffe1ff */
[----:B------:R-:W-:-:S05]  /*0300*/  @!P1 LOP3.LUT R12, RZ, R13, RZ, 0x33, !PT ;  /* 0x0000000dff0c9212 */ /* 0x000fca00078e33ff */
[----:B------:R-:W-:Y:S01]  /*0310*/  STG.E desc[UR4][R2.64], R12 ;  /* 0x0000000c02007986 */ /* 0x000fe2000c101904 */
[----:B------:R-:W-:Y:S05]  /*0320*/  EXIT ;  /* 0x000000000000794d */ /* 0x000fea0003800000 */
.L_x_1:
        /* <DEDUP_REMOVED lines=13> */
.L_x_3:


//--------------------- .nv.shared.reserved.0     --------------------------
	.section	.nv.shared.reserved.0,"aw",@nobits
	.weak		__nv_reservedSMEM_offset_0_alias
	.size		__nv_reservedSMEM_offset_0_alias, 0, 64
	.other		__nv_reservedSMEM_offset_0_alias,@"STO_CUDA_RESERVED_SHARED STV_DEFAULT"
__nv_reservedSMEM_offset_0_alias:
	.zero		0
	.zero		64


//--------------------- .nv.constant0._Z27perform_operations_registerPjS_15OUTPUT_ARRAYS_T --------------------------
	.section	.nv.constant0._Z27perform_operations_registerPjS_15OUTPUT_ARRAYS_T,"a",@progbits
	.sectionflags	@""
	.align	4
.nv.constant0._Z27perform_operations_registerPjS_15OUTPUT_ARRAYS_T:
	.zero		952


//--------------------- .nv.constant0._Z25perform_operations_globalPjS_15OUTPUT_ARRAYS_T --------------------------
	.section	.nv.constant0._Z25perform_operations_globalPjS_15OUTPUT_ARRAYS_T,"a",@progbits
	.sectionflags	@""
	.align	4
.nv.constant0._Z25perform_operations_globalPjS_15OUTPUT_ARRAYS_T:
	.zero		952


//--------------------- SYMBOLS --------------------------

	.type		.nv.reservedSmem.offset0,@object
	.size		.nv.reservedSmem.offset0,0x4
